//
// Generated by NVIDIA NVVM Compiler
//
// Compiler Build ID: CL-36424714
// Cuda compilation tools, release 13.0, V13.0.88
// Based on NVVM 20.0.0
//

.version 9.0
.target sm_100
.address_size 64

	// .globl	_Z16checkPrimeKernelxx

.visible .entry _Z16checkPrimeKernelxx(
	.param .u64 _Z16checkPrimeKernelxx_param_0,
	.param .u64 _Z16checkPrimeKernelxx_param_1
)
{


	ret;

}


// ===== COMPILED SASS (sm_100) =====

	.target	sm_100

	.elftype	@"ET_EXEC"


//--------------------- .note.nv.tkinfo           --------------------------
	.section	.note.nv.tkinfo,"",@"SHT_NOTE"
	.sectionflags	@"SHF_NOTE_NV_TKINFO"
	.tkinfo
        /*0018*/ 	.word	0x00000002
        /*0030*/ 	.string	""
        /*0030*/ 	.string	"ptxas"
        /*0030*/ 	.string	"Cuda compilation tools, release 13.0, V13.0.88"
        /*0030*/ 	.string	"Build cuda_13.0.r13.0/compiler.36424714_0"
        /*0030*/ 	.string	"-arch sm_100 -m 64 "



//--------------------- .note.nv.cuinfo           --------------------------
	.section	.note.nv.cuinfo,"",@"SHT_NOTE"
	.sectionflags	@"SHF_NOTE_NV_CUINFO"
        /*0018*/ 	.short	0x0002
        /*001a*/ 	.short	0x0064
        /*001c*/ 	.short	0x0082
	.zero		2


//--------------------- .nv.info                  --------------------------
	.section	.nv.info,"",@"SHT_CUDA_INFO"
	.align	4


	//----- nvinfo : EIATTR_REGCOUNT
	.align		4
        /*0000*/ 	.byte	0x04, 0x2f
        /*0002*/ 	.short	(.L_1 - .L_0)
	.align		4
.L_0:
        /*0004*/ 	.word	index@(_Z16checkPrimeKernelxx)
        /*0008*/ 	.word	0x00000004


	//----- nvinfo : EIATTR_FRAME_SIZE
	.align		4
.L_1:
        /*000c*/ 	.byte	0x04, 0x11
        /*000e*/ 	.short	(.L_3 - .L_2)
	.align		4
.L_2:
        /*0010*/ 	.word	index@(_Z16checkPrimeKernelxx)
        /*0014*/ 	.word	0x00000000


	//----- nvinfo : EIATTR_MIN_STACK_SIZE
	.align		4
.L_3:
        /*0018*/ 	.byte	0x04, 0x12
        /*001a*/ 	.short	(.L_5 - .L_4)
	.align		4
.L_4:
        /*001c*/ 	.word	index@(_Z16checkPrimeKernelxx)
        /*0020*/ 	.word	0x00000000
.L_5:


//--------------------- .nv.compat                --------------------------
	.section	.nv.compat,"",@"SHT_CUDA_COMPAT_INFO"
	.align	4
        /*0000*/ 	.byte	0x02, 0x09, 0x00, 0x00, 0x02, 0x02, 0x01, 0x00, 0x02, 0x05, 0x05, 0x00, 0x03, 0x07, 0x01, 0x01
        /*0010*/ 	.byte	0x02, 0x03, 0x00, 0x00, 0x02, 0x06, 0x01, 0x00, 0x04, 0x0b, 0x08, 0x00, 0x09, 0x00, 0x00, 0x00
        /*0020*/ 	.byte	0x00, 0x00, 0x00, 0x00


//--------------------- .nv.info._Z16checkPrimeKernelxx --------------------------
	.section	.nv.info._Z16checkPrimeKernelxx,"",@"SHT_CUDA_INFO"
	.sectionflags	@""
	.align	4


	//----- nvinfo : EIATTR_CUDA_API_VERSION
	.align		4
        /*0000*/ 	.byte	0x04, 0x37
        /*0002*/ 	.short	(.L_7 - .L_6)
.L_6:
        /*0004*/ 	.word	0x00000082


	//----- nvinfo : EIATTR_KPARAM_INFO
	.align		4
.L_7:
        /*0008*/ 	.byte	0x04, 0x17
        /*000a*/ 	.short	(.L_9 - .L_8)
.L_8:
        /*000c*/ 	.word	0x00000000
        /*0010*/ 	.short	0x0001
        /*0012*/ 	.short	0x0008
        /*0014*/ 	.byte	0x00, 0xf0, 0x21, 0x00


	//----- nvinfo : EIATTR_KPARAM_INFO
	.align		4
.L_9:
        /*0018*/ 	.byte	0x04, 0x17
        /*001a*/ 	.short	(.L_11 - .L_10)
.L_10:
        /*001c*/ 	.word	0x00000000
        /*0020*/ 	.short	0x0000
        /*0022*/ 	.short	0x0000
        /*0024*/ 	.byte	0x00, 0xf0, 0x21, 0x00


	//----- nvinfo : EIATTR_SPARSE_MMA_MASK
	.align		4
.L_11:
        /*0028*/ 	.byte	0x03, 0x50
        /*002a*/ 	.short	0x0000


	//----- nvinfo : EIATTR_MAXREG_COUNT
	.align		4
        /*002c*/ 	.byte	0x03, 0x1b
        /*002e*/ 	.short	0x00ff


	//----- nvinfo : EIATTR_MERCURY_ISA_VERSION
	.align		4
        /*0030*/ 	.byte	0x03, 0x5f
        /*0032*/ 	.short	0x0101


	//----- nvinfo : EIATTR_VRC_CTA_INIT_COUNT
	.align		4
        /*0034*/ 	.byte	0x02, 0x4a
	.zero		1
	.zero		1


	//----- nvinfo : EIATTR_EXIT_INSTR_OFFSETS
	.align		4
        /*0038*/ 	.byte	0x04, 0x1c
        /*003a*/ 	.short	(.L_13 - .L_12)


	//   ....[0]....
.L_12:
        /*003c*/ 	.word	0x00000010


	//----- nvinfo : EIATTR_CBANK_PARAM_SIZE
	.align		4
.L_13:
        /*0040*/ 	.byte	0x03, 0x19
        /*0042*/ 	.short	0x0010


	//----- nvinfo : EIATTR_PARAM_CBANK
	.align		4
        /*0044*/ 	.byte	0x04, 0x0a
        /*0046*/ 	.short	(.L_15 - .L_14)
	.align		4
.L_14:
        /*0048*/ 	.word	index@(.nv.constant0._Z16checkPrimeKernelxx)
        /*004c*/ 	.short	0x0380
        /*004e*/ 	.short	0x0010


	//----- nvinfo : EIATTR_SW_WAR
	.align		4
.L_15:
        /*0050*/ 	.byte	0x04, 0x36
        /*0052*/ 	.short	(.L_17 - .L_16)
.L_16:
        /*0054*/ 	.word	0x00000008
.L_17:


//--------------------- .nv.callgraph             --------------------------
	.section	.nv.callgraph,"",@"SHT_CUDA_CALLGRAPH"
	.align	4
	.sectionentsize	8
	.align		4
        /*0000*/ 	.word	0x00000000
	.align		4
        /*0004*/ 	.word	0xffffffff
	.align		4
        /*0008*/ 	.word	0x00000000
	.align		4
        /*000c*/ 	.word	0xfffffffe
	.align		4
        /*0010*/ 	.word	0x00000000
	.align		4
        /*0014*/ 	.word	0xfffffffd
	.align		4
        /*0018*/ 	.word	0x00000000
	.align		4
        /*001c*/ 	.word	0xfffffffc


//--------------------- .text._Z16checkPrimeKernelxx --------------------------
	.section	.text._Z16checkPrimeKernelxx,"ax",@progbits
	.align	128
        .global         _Z16checkPrimeKernelxx
        .type           _Z16checkPrimeKernelxx,@function
        .size           _Z16checkPrimeKernelxx,(.L_x_1 - _Z16checkPrimeKernelxx)
        .other          _Z16checkPrimeKernelxx,@"STO_CUDA_ENTRY STV_DEFAULT"
_Z16checkPrimeKernelxx:
.text._Z16checkPrimeKernelxx:
[----:B------:R-:W-:Y:S01]  /*0000*/  LDC R1, c[0x0][0x37c] ;  /* 0x0000df00ff017b82 */ /* 0x000fe20000000800 */
[----:B------:R-:W-:Y:S05]  /*0010*/  EXIT ;  /* 0x000000000000794d */ /* 0x000fea0003800000 */
.L_x_0:
[----:B------:R-:W-:-:S00]  /*0020*/  BRA `(.L_x_0) ;  /* 0xfffffffc00fc7947 */ /* 0x000fc0000383ffff */
[----:B------:R-:W-:-:S00]  /*0030*/  NOP ;  /* 0x0000000000007918 */ /* 0x000fc00000000000 */
        /* <DEDUP_REMOVED lines=12> */
.L_x_1:


//--------------------- .nv.shared.reserved.0     --------------------------
	.section	.nv.shared.reserved.0,"aw",@nobits
	.weak		__nv_reservedSMEM_offset_0_alias
	.size		__nv_reservedSMEM_offset_0_alias, 0, 64
	.other		__nv_reservedSMEM_offset_0_alias,@"STO_CUDA_RESERVED_SHARED STV_DEFAULT"
__nv_reservedSMEM_offset_0_alias:
	.zero		0
	.zero		64


//--------------------- .nv.constant0._Z16checkPrimeKernelxx --------------------------
	.section	.nv.constant0._Z16checkPrimeKernelxx,"a",@progbits
	.sectionflags	@""
	.align	4
.nv.constant0._Z16checkPrimeKernelxx:
	.zero		912


//--------------------- SYMBOLS --------------------------

	.type		.nv.reservedSmem.offset0,@object
	.size		.nv.reservedSmem.offset0,0x4
